//
// Generated by NVIDIA NVVM Compiler
//
// Compiler Build ID: CL-36424714
// Cuda compilation tools, release 13.0, V13.0.88
// Based on NVVM 20.0.0
//

.version 9.0
.target sm_100
.address_size 64

	// .globl	_Z10readStructiP12Table_struct
.extern .func  (.param .b32 func_retval0) vprintf
(
	.param .b64 vprintf_param_0,
	.param .b64 vprintf_param_1
)
;
.global .align 1 .b8 $str[15] = {37, 100, 32, 78, 114, 101, 97, 99, 116, 105, 111, 110, 115, 10};
.global .align 1 .b8 $str$1[6] = {37, 46, 50, 102, 32};
.global .align 1 .b8 $str$2[8] = {110, 95, 123, 37, 100, 125, 32};

.visible .entry _Z10readStructiP12Table_struct(
	.param .u32 _Z10readStructiP12Table_struct_param_0,
	.param .u64 .ptr .align 1 _Z10readStructiP12Table_struct_param_1
)
{
	.local .align 8 .b8 	__local_depot0[8];
	.reg .b64 	%SP;
	.reg .b64 	%SPL;
	.reg .pred 	%p<11>;
	.reg .b32 	%r<97>;
	.reg .b32 	%f<6>;
	.reg .b64 	%rd<64>;
	.reg .b64 	%fd<6>;

	mov.u64 	%SPL, __local_depot0;
	cvta.local.u64 	%SP, %SPL;
	ld.param.u64 	%rd4, [_Z10readStructiP12Table_struct_param_1];
	cvta.to.global.u64 	%rd5, %rd4;
	add.u64 	%rd6, %SP, 0;
	add.u64 	%rd1, %SPL, 0;
	ld.global.u32 	%r1, [%rd5+4];
	ld.global.u64 	%rd2, [%rd5+16];
	ld.global.u64 	%rd3, [%rd5+32];
	st.local.u32 	[%rd1], %r1;
	mov.u64 	%rd7, $str;
	cvta.global.u64 	%rd8, %rd7;
	{ // callseq 0, 0
	.param .b64 param0;
	st.param.b64 	[param0], %rd8;
	.param .b64 param1;
	st.param.b64 	[param1], %rd6;
	.param .b32 retval0;
	call.uni (retval0), 
	vprintf, 
	(
	param0, 
	param1
	);
	ld.param.b32 	%r30, [retval0];
	} // callseq 0
	mov.u32 	%r2, %ntid.x;
	div.u32 	%r3, %r1, %r2;
	add.s32 	%r4, %r3, 1;
	setp.eq.s32 	%p1, %r4, 0;
	@%p1 bra 	$L__BB0_17;
	mov.u32 	%r5, %tid.x;
	and.b32  	%r6, %r4, 3;
	setp.lt.u32 	%p2, %r3, 3;
	mov.b32 	%r94, 0;
	@%p2 bra 	$L__BB0_12;
	and.b32  	%r94, %r4, -4;
	neg.s32 	%r93, %r94;
	add.s32 	%r92, %r5, %r2;
	shl.b32 	%r10, %r2, 2;
	shl.b32 	%r33, %r2, 1;
	add.s32 	%r91, %r5, %r33;
	mad.lo.s32 	%r90, %r2, 3, %r5;
	mov.u64 	%rd11, $str$1;
	mov.u64 	%rd15, $str$2;
	mul.wide.s32 	%rd17, %r1, 4;
	mov.u32 	%r89, %r5;
$L__BB0_3:
	setp.ge.s32 	%p3, %r89, %r1;
	@%p3 bra 	$L__BB0_5;
	mul.wide.s32 	%rd9, %r89, 4;
	add.s64 	%rd10, %rd3, %rd9;
	ld.f32 	%f1, [%rd10];
	cvt.f64.f32 	%fd1, %f1;
	st.local.f64 	[%rd1], %fd1;
	cvta.global.u64 	%rd12, %rd11;
	{ // callseq 1, 0
	.param .b64 param0;
	st.param.b64 	[param0], %rd12;
	.param .b64 param1;
	st.param.b64 	[param1], %rd6;
	.param .b32 retval0;
	call.uni (retval0), 
	vprintf, 
	(
	param0, 
	param1
	);
	ld.param.b32 	%r34, [retval0];
	} // callseq 1
	add.s64 	%rd14, %rd2, %rd9;
	ld.u32 	%r36, [%rd14];
	st.local.u32 	[%rd1], %r36;
	cvta.global.u64 	%rd16, %rd15;
	{ // callseq 2, 0
	.param .b64 param0;
	st.param.b64 	[param0], %rd16;
	.param .b64 param1;
	st.param.b64 	[param1], %rd6;
	.param .b32 retval0;
	call.uni (retval0), 
	vprintf, 
	(
	param0, 
	param1
	);
	ld.param.b32 	%r37, [retval0];
	} // callseq 2
	add.s64 	%rd18, %rd14, %rd17;
	ld.u32 	%r39, [%rd18];
	st.local.u32 	[%rd1], %r39;
	{ // callseq 3, 0
	.param .b64 param0;
	st.param.b64 	[param0], %rd16;
	.param .b64 param1;
	st.param.b64 	[param1], %rd6;
	.param .b32 retval0;
	call.uni (retval0), 
	vprintf, 
	(
	param0, 
	param1
	);
	ld.param.b32 	%r40, [retval0];
	} // callseq 3
	add.s64 	%rd19, %rd18, %rd17;
	ld.u32 	%r42, [%rd19];
	st.local.u32 	[%rd1], %r42;
	{ // callseq 4, 0
	.param .b64 param0;
	st.param.b64 	[param0], %rd16;
	.param .b64 param1;
	st.param.b64 	[param1], %rd6;
	.param .b32 retval0;
	call.uni (retval0), 
	vprintf, 
	(
	param0, 
	param1
	);
	ld.param.b32 	%r43, [retval0];
	} // callseq 4
$L__BB0_5:
	setp.ge.s32 	%p4, %r92, %r1;
	@%p4 bra 	$L__BB0_7;
	mul.wide.s32 	%rd20, %r92, 4;
	add.s64 	%rd21, %rd3, %rd20;
	ld.f32 	%f2, [%rd21];
	cvt.f64.f32 	%fd2, %f2;
	st.local.f64 	[%rd1], %fd2;
	mov.u64 	%rd22, $str$1;
	cvta.global.u64 	%rd23, %rd22;
	add.u64 	%rd24, %SP, 0;
	{ // callseq 5, 0
	.param .b64 param0;
	st.param.b64 	[param0], %rd23;
	.param .b64 param1;
	st.param.b64 	[param1], %rd24;
	.param .b32 retval0;
	call.uni (retval0), 
	vprintf, 
	(
	param0, 
	param1
	);
	ld.param.b32 	%r45, [retval0];
	} // callseq 5
	add.s64 	%rd25, %rd2, %rd20;
	ld.u32 	%r47, [%rd25];
	st.local.u32 	[%rd1], %r47;
	mov.u64 	%rd26, $str$2;
	cvta.global.u64 	%rd27, %rd26;
	{ // callseq 6, 0
	.param .b64 param0;
	st.param.b64 	[param0], %rd27;
	.param .b64 param1;
	st.param.b64 	[param1], %rd24;
	.param .b32 retval0;
	call.uni (retval0), 
	vprintf, 
	(
	param0, 
	param1
	);
	ld.param.b32 	%r48, [retval0];
	} // callseq 6
	mul.wide.s32 	%rd28, %r1, 4;
	add.s64 	%rd29, %rd25, %rd28;
	ld.u32 	%r50, [%rd29];
	st.local.u32 	[%rd1], %r50;
	{ // callseq 7, 0
	.param .b64 param0;
	st.param.b64 	[param0], %rd27;
	.param .b64 param1;
	st.param.b64 	[param1], %rd24;
	.param .b32 retval0;
	call.uni (retval0), 
	vprintf, 
	(
	param0, 
	param1
	);
	ld.param.b32 	%r51, [retval0];
	} // callseq 7
	add.s64 	%rd30, %rd29, %rd28;
	ld.u32 	%r53, [%rd30];
	st.local.u32 	[%rd1], %r53;
	{ // callseq 8, 0
	.param .b64 param0;
	st.param.b64 	[param0], %rd27;
	.param .b64 param1;
	st.param.b64 	[param1], %rd24;
	.param .b32 retval0;
	call.uni (retval0), 
	vprintf, 
	(
	param0, 
	param1
	);
	ld.param.b32 	%r54, [retval0];
	} // callseq 8
$L__BB0_7:
	setp.ge.s32 	%p5, %r91, %r1;
	@%p5 bra 	$L__BB0_9;
	mul.wide.s32 	%rd31, %r91, 4;
	add.s64 	%rd32, %rd3, %rd31;
	ld.f32 	%f3, [%rd32];
	cvt.f64.f32 	%fd3, %f3;
	st.local.f64 	[%rd1], %fd3;
	mov.u64 	%rd33, $str$1;
	cvta.global.u64 	%rd34, %rd33;
	add.u64 	%rd35, %SP, 0;
	{ // callseq 9, 0
	.param .b64 param0;
	st.param.b64 	[param0], %rd34;
	.param .b64 param1;
	st.param.b64 	[param1], %rd35;
	.param .b32 retval0;
	call.uni (retval0), 
	vprintf, 
	(
	param0, 
	param1
	);
	ld.param.b32 	%r56, [retval0];
	} // callseq 9
	add.s64 	%rd36, %rd2, %rd31;
	ld.u32 	%r58, [%rd36];
	st.local.u32 	[%rd1], %r58;
	mov.u64 	%rd37, $str$2;
	cvta.global.u64 	%rd38, %rd37;
	{ // callseq 10, 0
	.param .b64 param0;
	st.param.b64 	[param0], %rd38;
	.param .b64 param1;
	st.param.b64 	[param1], %rd35;
	.param .b32 retval0;
	call.uni (retval0), 
	vprintf, 
	(
	param0, 
	param1
	);
	ld.param.b32 	%r59, [retval0];
	} // callseq 10
	mul.wide.s32 	%rd39, %r1, 4;
	add.s64 	%rd40, %rd36, %rd39;
	ld.u32 	%r61, [%rd40];
	st.local.u32 	[%rd1], %r61;
	{ // callseq 11, 0
	.param .b64 param0;
	st.param.b64 	[param0], %rd38;
	.param .b64 param1;
	st.param.b64 	[param1], %rd35;
	.param .b32 retval0;
	call.uni (retval0), 
	vprintf, 
	(
	param0, 
	param1
	);
	ld.param.b32 	%r62, [retval0];
	} // callseq 11
	add.s64 	%rd41, %rd40, %rd39;
	ld.u32 	%r64, [%rd41];
	st.local.u32 	[%rd1], %r64;
	{ // callseq 12, 0
	.param .b64 param0;
	st.param.b64 	[param0], %rd38;
	.param .b64 param1;
	st.param.b64 	[param1], %rd35;
	.param .b32 retval0;
	call.uni (retval0), 
	vprintf, 
	(
	param0, 
	param1
	);
	ld.param.b32 	%r65, [retval0];
	} // callseq 12
$L__BB0_9:
	setp.ge.s32 	%p6, %r90, %r1;
	@%p6 bra 	$L__BB0_11;
	mul.wide.s32 	%rd42, %r90, 4;
	add.s64 	%rd43, %rd3, %rd42;
	ld.f32 	%f4, [%rd43];
	cvt.f64.f32 	%fd4, %f4;
	st.local.f64 	[%rd1], %fd4;
	mov.u64 	%rd44, $str$1;
	cvta.global.u64 	%rd45, %rd44;
	add.u64 	%rd46, %SP, 0;
	{ // callseq 13, 0
	.param .b64 param0;
	st.param.b64 	[param0], %rd45;
	.param .b64 param1;
	st.param.b64 	[param1], %rd46;
	.param .b32 retval0;
	call.uni (retval0), 
	vprintf, 
	(
	param0, 
	param1
	);
	ld.param.b32 	%r67, [retval0];
	} // callseq 13
	add.s64 	%rd47, %rd2, %rd42;
	ld.u32 	%r69, [%rd47];
	st.local.u32 	[%rd1], %r69;
	mov.u64 	%rd48, $str$2;
	cvta.global.u64 	%rd49, %rd48;
	{ // callseq 14, 0
	.param .b64 param0;
	st.param.b64 	[param0], %rd49;
	.param .b64 param1;
	st.param.b64 	[param1], %rd46;
	.param .b32 retval0;
	call.uni (retval0), 
	vprintf, 
	(
	param0, 
	param1
	);
	ld.param.b32 	%r70, [retval0];
	} // callseq 14
	mul.wide.s32 	%rd50, %r1, 4;
	add.s64 	%rd51, %rd47, %rd50;
	ld.u32 	%r72, [%rd51];
	st.local.u32 	[%rd1], %r72;
	{ // callseq 15, 0
	.param .b64 param0;
	st.param.b64 	[param0], %rd49;
	.param .b64 param1;
	st.param.b64 	[param1], %rd46;
	.param .b32 retval0;
	call.uni (retval0), 
	vprintf, 
	(
	param0, 
	param1
	);
	ld.param.b32 	%r73, [retval0];
	} // callseq 15
	add.s64 	%rd52, %rd51, %rd50;
	ld.u32 	%r75, [%rd52];
	st.local.u32 	[%rd1], %r75;
	{ // callseq 16, 0
	.param .b64 param0;
	st.param.b64 	[param0], %rd49;
	.param .b64 param1;
	st.param.b64 	[param1], %rd46;
	.param .b32 retval0;
	call.uni (retval0), 
	vprintf, 
	(
	param0, 
	param1
	);
	ld.param.b32 	%r76, [retval0];
	} // callseq 16
$L__BB0_11:
	add.s32 	%r93, %r93, 4;
	add.s32 	%r92, %r92, %r10;
	add.s32 	%r91, %r91, %r10;
	add.s32 	%r90, %r90, %r10;
	add.s32 	%r89, %r89, %r10;
	setp.ne.s32 	%p7, %r93, 0;
	@%p7 bra 	$L__BB0_3;
$L__BB0_12:
	setp.eq.s32 	%p8, %r6, 0;
	@%p8 bra 	$L__BB0_17;
	mad.lo.s32 	%r96, %r2, %r94, %r5;
	neg.s32 	%r95, %r6;
	mov.u64 	%rd55, $str$1;
	add.u64 	%rd57, %SP, 0;
	mov.u64 	%rd59, $str$2;
	mul.wide.s32 	%rd61, %r1, 4;
$L__BB0_14:
	.pragma "nounroll";
	setp.ge.s32 	%p9, %r96, %r1;
	@%p9 bra 	$L__BB0_16;
	mul.wide.s32 	%rd53, %r96, 4;
	add.s64 	%rd54, %rd3, %rd53;
	ld.f32 	%f5, [%rd54];
	cvt.f64.f32 	%fd5, %f5;
	st.local.f64 	[%rd1], %fd5;
	cvta.global.u64 	%rd56, %rd55;
	{ // callseq 17, 0
	.param .b64 param0;
	st.param.b64 	[param0], %rd56;
	.param .b64 param1;
	st.param.b64 	[param1], %rd57;
	.param .b32 retval0;
	call.uni (retval0), 
	vprintf, 
	(
	param0, 
	param1
	);
	ld.param.b32 	%r78, [retval0];
	} // callseq 17
	add.s64 	%rd58, %rd2, %rd53;
	ld.u32 	%r80, [%rd58];
	st.local.u32 	[%rd1], %r80;
	cvta.global.u64 	%rd60, %rd59;
	{ // callseq 18, 0
	.param .b64 param0;
	st.param.b64 	[param0], %rd60;
	.param .b64 param1;
	st.param.b64 	[param1], %rd57;
	.param .b32 retval0;
	call.uni (retval0), 
	vprintf, 
	(
	param0, 
	param1
	);
	ld.param.b32 	%r81, [retval0];
	} // callseq 18
	add.s64 	%rd62, %rd58, %rd61;
	ld.u32 	%r83, [%rd62];
	st.local.u32 	[%rd1], %r83;
	{ // callseq 19, 0
	.param .b64 param0;
	st.param.b64 	[param0], %rd60;
	.param .b64 param1;
	st.param.b64 	[param1], %rd57;
	.param .b32 retval0;
	call.uni (retval0), 
	vprintf, 
	(
	param0, 
	param1
	);
	ld.param.b32 	%r84, [retval0];
	} // callseq 19
	add.s64 	%rd63, %rd62, %rd61;
	ld.u32 	%r86, [%rd63];
	st.local.u32 	[%rd1], %r86;
	{ // callseq 20, 0
	.param .b64 param0;
	st.param.b64 	[param0], %rd60;
	.param .b64 param1;
	st.param.b64 	[param1], %rd57;
	.param .b32 retval0;
	call.uni (retval0), 
	vprintf, 
	(
	param0, 
	param1
	);
	ld.param.b32 	%r87, [retval0];
	} // callseq 20
$L__BB0_16:
	add.s32 	%r96, %r96, %r2;
	add.s32 	%r95, %r95, 1;
	setp.ne.s32 	%p10, %r95, 0;
	@%p10 bra 	$L__BB0_14;
$L__BB0_17:
	ret;

}


// ===== COMPILED SASS (sm_100) =====

	.target	sm_100

	.elftype	@"ET_EXEC"


//--------------------- .note.nv.tkinfo           --------------------------
	.section	.note.nv.tkinfo,"",@"SHT_NOTE"
	.sectionflags	@"SHF_NOTE_NV_TKINFO"
	.tkinfo
        /*0018*/ 	.word	0x00000002
        /*0030*/ 	.string	""
        /*0030*/ 	.string	"ptxas"
        /*0030*/ 	.string	"Cuda compilation tools, release 13.0, V13.0.88"
        /*0030*/ 	.string	"Build cuda_13.0.r13.0/compiler.36424714_0"
        /*0030*/ 	.string	"-arch sm_100 -m 64 "



//--------------------- .note.nv.cuinfo           --------------------------
	.section	.note.nv.cuinfo,"",@"SHT_NOTE"
	.sectionflags	@"SHF_NOTE_NV_CUINFO"
        /*0018*/ 	.short	0x0002
        /*001a*/ 	.short	0x0064
        /*001c*/ 	.short	0x0082
	.zero		2


//--------------------- .nv.info                  --------------------------
	.section	.nv.info,"",@"SHT_CUDA_INFO"
	.align	4


	//----- nvinfo : EIATTR_REGCOUNT
	.align		4
        /*0000*/ 	.byte	0x04, 0x2f
        /*0002*/ 	.short	(.L_4 - .L_3)
	.align		4
.L_3:
        /*0004*/ 	.word	index@(_Z10readStructiP12Table_struct)
        /*0008*/ 	.word	0x00000028


	//----- nvinfo : EIATTR_FRAME_SIZE
	.align		4
.L_4:
        /*000c*/ 	.byte	0x04, 0x11
        /*000e*/ 	.short	(.L_6 - .L_5)
	.align		4
.L_5:
        /*0010*/ 	.word	index@(_Z10readStructiP12Table_struct)
        /*0014*/ 	.word	0x00000008


	//----- nvinfo : EIATTR_MIN_STACK_SIZE
	.align		4
.L_6:
        /*0018*/ 	.byte	0x04, 0x12
        /*001a*/ 	.short	(.L_8 - .L_7)
	.align		4
.L_7:
        /*001c*/ 	.word	index@(_Z10readStructiP12Table_struct)
        /*0020*/ 	.word	0x00000008
.L_8:


//--------------------- .nv.compat                --------------------------
	.section	.nv.compat,"",@"SHT_CUDA_COMPAT_INFO"
	.align	4
        /*0000*/ 	.byte	0x02, 0x09, 0x00, 0x00, 0x02, 0x02, 0x01, 0x00, 0x02, 0x05, 0x05, 0x00, 0x03, 0x07, 0x01, 0x01
        /*0010*/ 	.byte	0x02, 0x03, 0x00, 0x00, 0x02, 0x06, 0x01, 0x00, 0x04, 0x0b, 0x08, 0x00, 0x09, 0x00, 0x00, 0x00
        /*0020*/ 	.byte	0x00, 0x00, 0x00, 0x00


//--------------------- .nv.info._Z10readStructiP12Table_struct --------------------------
	.section	.nv.info._Z10readStructiP12Table_struct,"",@"SHT_CUDA_INFO"
	.sectionflags	@""
	.align	4


	//----- nvinfo : EIATTR_CUDA_API_VERSION
	.align		4
        /*0000*/ 	.byte	0x04, 0x37
        /*0002*/ 	.short	(.L_10 - .L_9)
.L_9:
        /*0004*/ 	.word	0x00000082


	//----- nvinfo : EIATTR_KPARAM_INFO
	.align		4
.L_10:
        /*0008*/ 	.byte	0x04, 0x17
        /*000a*/ 	.short	(.L_12 - .L_11)
.L_11:
        /*000c*/ 	.word	0x00000000
        /*0010*/ 	.short	0x0001
        /*0012*/ 	.short	0x0008
        /*0014*/ 	.byte	0x00, 0xf5, 0x21, 0x00


	//----- nvinfo : EIATTR_KPARAM_INFO
	.align		4
.L_12:
        /*0018*/ 	.byte	0x04, 0x17
        /*001a*/ 	.short	(.L_14 - .L_13)
.L_13:
        /*001c*/ 	.word	0x00000000
        /*0020*/ 	.short	0x0000
        /*0022*/ 	.short	0x0000
        /*0024*/ 	.byte	0x00, 0xf0, 0x11, 0x00


	//----- nvinfo : EIATTR_SPARSE_MMA_MASK
	.align		4
.L_14:
        /*0028*/ 	.byte	0x03, 0x50
        /*002a*/ 	.short	0x0000


	//----- nvinfo : EIATTR_MAXREG_COUNT
	.align		4
        /*002c*/ 	.byte	0x03, 0x1b
        /*002e*/ 	.short	0x00ff


	//----- nvinfo : EIATTR_EXTERNS
	.align		4
        /*0030*/ 	.byte	0x04, 0x0f
        /*0032*/ 	.short	(.L_16 - .L_15)


	//   ....[0]....
	.align		4
.L_15:
        /*0034*/ 	.word	index@(vprintf)


	//----- nvinfo : EIATTR_MERCURY_ISA_VERSION
	.align		4
.L_16:
        /*0038*/ 	.byte	0x03, 0x5f
        /*003a*/ 	.short	0x0101


	//----- nvinfo : EIATTR_VRC_CTA_INIT_COUNT
	.align		4
        /*003c*/ 	.byte	0x02, 0x4a
	.zero		1
	.zero		1


	//----- nvinfo : EIATTR_SYSCALL_OFFSETS
	.align		4
        /*0040*/ 	.byte	0x04, 0x46
        /*0042*/ 	.short	(.L_18 - .L_17)


	//   ....[0]....
.L_17:
        /*0044*/ 	.word	0x00000140


	//   ....[1]....
        /*0048*/ 	.word	0x00000480


	//   ....[2]....
        /*004c*/ 	.word	0x00000540


	//   ....[3]....
        /*0050*/ 	.word	0x00000600


	//   ....[4]....
        /*0054*/ 	.word	0x000006d0


	//   ....[5]....
        /*0058*/ 	.word	0x000007e0


	//   ....[6]....
        /*005c*/ 	.word	0x000008a0


	//   ....[7]....
        /*0060*/ 	.word	0x00000960


	//   ....[8]....
        /*0064*/ 	.word	0x00000a30


	//   ....[9]....
        /*0068*/ 	.word	0x00000b40


	//   ....[10]....
        /*006c*/ 	.word	0x00000c00


	//   ....[11]....
        /*0070*/ 	.word	0x00000cc0


	//   ....[12]....
        /*0074*/ 	.word	0x00000d90


	//   ....[13]....
        /*0078*/ 	.word	0x00000ea0


	//   ....[14]....
        /*007c*/ 	.word	0x00000f60


	//   ....[15]....
        /*0080*/ 	.word	0x00001020


	//   ....[16]....
        /*0084*/ 	.word	0x000010f0


	//   ....[17]....
        /*0088*/ 	.word	0x000012f0


	//   ....[18]....
        /*008c*/ 	.word	0x000013a0


	//   ....[19]....
        /*0090*/ 	.word	0x00001450


	//   ....[20]....
        /*0094*/ 	.word	0x00001500


	//----- nvinfo : EIATTR_EXIT_INSTR_OFFSETS
	.align		4
.L_18:
        /*0098*/ 	.byte	0x04, 0x1c
        /*009a*/ 	.short	(.L_20 - .L_19)


	//   ....[0]....
.L_19:
        /*009c*/ 	.word	0x000002a0


	//   ....[1]....
        /*00a0*/ 	.word	0x00001190


	//   ....[2]....
        /*00a4*/ 	.word	0x00001550


	//----- nvinfo : EIATTR_CRS_STACK_SIZE
	.align		4
.L_20:
        /*00a8*/ 	.byte	0x04, 0x1e
        /*00aa*/ 	.short	(.L_22 - .L_21)
.L_21:
        /*00ac*/ 	.word	0x00000000


	//----- nvinfo : EIATTR_CBANK_PARAM_SIZE
	.align		4
.L_22:
        /*00b0*/ 	.byte	0x03, 0x19
        /*00b2*/ 	.short	0x0010


	//----- nvinfo : EIATTR_PARAM_CBANK
	.align		4
        /*00b4*/ 	.byte	0x04, 0x0a
        /*00b6*/ 	.short	(.L_24 - .L_23)
	.align		4
.L_23:
        /*00b8*/ 	.word	index@(.nv.constant0._Z10readStructiP12Table_struct)
        /*00bc*/ 	.short	0x0380
        /*00be*/ 	.short	0x0010


	//----- nvinfo : EIATTR_SW_WAR
	.align		4
.L_24:
        /*00c0*/ 	.byte	0x04, 0x36
        /*00c2*/ 	.short	(.L_26 - .L_25)
.L_25:
        /*00c4*/ 	.word	0x00000008
.L_26:


//--------------------- .nv.callgraph             --------------------------
	.section	.nv.callgraph,"",@"SHT_CUDA_CALLGRAPH"
	.align	4
	.sectionentsize	8
	.align		4
        /*0000*/ 	.word	0x00000000
	.align		4
        /*0004*/ 	.word	0xffffffff
	.align		4
        /*0008*/ 	.word	index@(_Z10readStructiP12Table_struct)
	.align		4
        /*000c*/ 	.word	index@(vprintf)
	.align		4
        /*0010*/ 	.word	0x00000000
	.align		4
        /*0014*/ 	.word	0xfffffffe
	.align		4
        /*0018*/ 	.word	0x00000000
	.align		4
        /*001c*/ 	.word	0xfffffffd
	.align		4
        /*0020*/ 	.word	0x00000000
	.align		4
        /*0024*/ 	.word	0xfffffffc


//--------------------- .nv.constant4             --------------------------
	.section	.nv.constant4,"a",@progbits
	.align	8
	.align		8
.nv.constant4:
        /*0000*/ 	.dword	vprintf
	.align		8
        /*0008*/ 	.dword	$str
	.align		8
        /*0010*/ 	.dword	$str$1
	.align		8
        /*0018*/ 	.dword	$str$2


//--------------------- .text._Z10readStructiP12Table_struct --------------------------
	.section	.text._Z10readStructiP12Table_struct,"ax",@progbits
	.align	128
        .global         _Z10readStructiP12Table_struct
        .type           _Z10readStructiP12Table_struct,@function
        .size           _Z10readStructiP12Table_struct,(.L_x_30 - _Z10readStructiP12Table_struct)
        .other          _Z10readStructiP12Table_struct,@"STO_CUDA_ENTRY STV_DEFAULT"
_Z10readStructiP12Table_struct:
.text._Z10readStructiP12Table_struct:
[----:B------:R-:W0:Y:S08]  /*0000*/  LDC R1, c[0x0][0x37c] ;  /* 0x0000df00ff017b82 */ /* 0x000e300000000800 */
[----:B------:R-:W1:Y:S01]  /*0010*/  LDC.64 R6, c[0x0][0x388] ;  /* 0x0000e200ff067b82 */ /* 0x000e620000000a00 */
[----:B------:R-:W1:Y:S01]  /*0020*/  LDCU.64 UR36, c[0x0][0x358] ;  /* 0x00006b00ff2477ac */ /* 0x000e620008000a00 */
[----:B0-----:R-:W-:Y:S01]  /*0030*/  VIADD R1, R1, 0xfffffff8 ;  /* 0xfffffff801017836 */ /* 0x001fe20000000000 */
[----:B------:R-:W0:Y:S01]  /*0040*/  LDCU UR4, c[0x0][0x2f8] ;  /* 0x00005f00ff0477ac */ /* 0x000e220008000800 */
[----:B------:R-:W-:Y:S01]  /*0050*/  MOV R0, 0x0 ;  /* 0x0000000000007802 */ /* 0x000fe20000000f00 */
[----:B------:R-:W2:Y:S01]  /*0060*/  LDCU UR5, c[0x0][0x2fc] ;  /* 0x00005f80ff0577ac */ /* 0x000ea20008000800 */
[----:B------:R-:W3:Y:S01]  /*0070*/  LDCU.64 UR6, c[0x4][0x8] ;  /* 0x01000100ff0677ac */ /* 0x000ee20008000a00 */
[----:B-1----:R-:W4:Y:S01]  /*0080*/  LDG.E R27, desc[UR36][R6.64+0x4] ;  /* 0x00000424061b7981 */ /* 0x002f22000c1e1900 */
[----:B------:R1:W1:Y:S01]  /*0090*/  LDC.64 R2, c[0x4][R0] ;  /* 0x0100000000027b82 */ /* 0x0002620000000a00 */
[----:B0-----:R-:W-:-:S02]  /*00a0*/  IADD3 R25, P0, PT, R1, UR4, RZ ;  /* 0x0000000401197c10 */ /* 0x001fc4000ff1e0ff */
[----:B------:R-:W5:Y:S03]  /*00b0*/  LDG.E.64 R22, desc[UR36][R6.64+0x10] ;  /* 0x0000102406167981 */ /* 0x000f66000c1e1b00 */
[----:B--2---:R-:W-:Y:S01]  /*00c0*/  IMAD.X R24, RZ, RZ, UR5, P0 ;  /* 0x00000005ff187e24 */ /* 0x004fe200080e06ff */
[----:B------:R0:W5:Y:S01]  /*00d0*/  LDG.E.64 R18, desc[UR36][R6.64+0x20] ;  /* 0x0000202406127981 */ /* 0x000162000c1e1b00 */
[----:B---3--:R-:W-:Y:S01]  /*00e0*/  MOV R4, UR6 ;  /* 0x0000000600047c02 */ /* 0x008fe20008000f00 */
[----:B------:R-:W-:Y:S02]  /*00f0*/  IMAD.U32 R5, RZ, RZ, UR7 ;  /* 0x00000007ff057e24 */ /* 0x000fe4000f8e00ff */
[----:B0-----:R-:W-:Y:S01]  /*0100*/  IMAD.MOV.U32 R6, RZ, RZ, R25 ;  /* 0x000000ffff067224 */ /* 0x001fe200078e0019 */
[----:B------:R-:W-:Y:S01]  /*0110*/  MOV R7, R24 ;  /* 0x0000001800077202 */ /* 0x000fe20000000f00 */
[----:B-1--4-:R0:W-:Y:S06]  /*0120*/  STL [R1], R27 ;  /* 0x0000001b01007387 */ /* 0x0121ec0000100800 */
[----:B------:R-:W-:-:S07]  /*0130*/  LEPC R20, `(.L_x_0) ;  /* 0x000000001014794e */ /* 0x000fce0000000000 */
[----:B0----5:R-:W-:Y:S05]  /*0140*/  CALL.ABS.NOINC R2 ;  /* 0x0000000002007343 */ /* 0x021fea0003c00000 */
.L_x_0:
[----:B------:R-:W0:Y:S02]  /*0150*/  LDC R26, c[0x0][0x360] ;  /* 0x0000d800ff1a7b82 */ /* 0x000e240000000800 */
[----:B0-----:R-:W0:Y:S01]  /*0160*/  I2F.U32.RP R0, R26 ;  /* 0x0000001a00007306 */ /* 0x001e220000209000 */
[----:B------:R-:W-:-:S07]  /*0170*/  ISETP.NE.U32.AND P2, PT, R26, RZ, PT ;  /* 0x000000ff1a00720c */ /* 0x000fce0003f45070 */
[----:B0-----:R-:W0:Y:S02]  /*0180*/  MUFU.RCP R0, R0 ;  /* 0x0000000000007308 */ /* 0x001e240000001000 */
[----:B0-----:R-:W-:-:S06]  /*0190*/  VIADD R2, R0, 0xffffffe ;  /* 0x0ffffffe00027836 */ /* 0x001fcc0000000000 */
[----:B------:R0:W1:Y:S02]  /*01a0*/  F2I.FTZ.U32.TRUNC.NTZ R3, R2 ;  /* 0x0000000200037305 */ /* 0x000064000021f000 */
[----:B0-----:R-:W-:Y:S02]  /*01b0*/  HFMA2 R2, -RZ, RZ, 0, 0 ;  /* 0x00000000ff027431 */ /* 0x001fe400000001ff */
[----:B-1----:R-:W-:-:S04]  /*01c0*/  IMAD.MOV R5, RZ, RZ, -R3 ;  /* 0x000000ffff057224 */ /* 0x002fc800078e0a03 */
[----:B------:R-:W-:-:S04]  /*01d0*/  IMAD R5, R5, R26, RZ ;  /* 0x0000001a05057224 */ /* 0x000fc800078e02ff */
[----:B------:R-:W-:-:S06]  /*01e0*/  IMAD.HI.U32 R4, R3, R5, R2 ;  /* 0x0000000503047227 */ /* 0x000fcc00078e0002 */
[----:B------:R-:W-:-:S04]  /*01f0*/  IMAD.HI.U32 R4, R4, R27, RZ ;  /* 0x0000001b04047227 */ /* 0x000fc800078e00ff */
[----:B------:R-:W-:-:S04]  /*0200*/  IMAD.MOV R3, RZ, RZ, -R4 ;  /* 0x000000ffff037224 */ /* 0x000fc800078e0a04 */
[----:B------:R-:W-:-:S05]  /*0210*/  IMAD R3, R26, R3, R27 ;  /* 0x000000031a037224 */ /* 0x000fca00078e021b */
[----:B------:R-:W-:-:S13]  /*0220*/  ISETP.GE.U32.AND P0, PT, R3, R26, PT ;  /* 0x0000001a0300720c */ /* 0x000fda0003f06070 */
[----:B------:R-:W-:Y:S01]  /*0230*/  @P0 IMAD.IADD R3, R3, 0x1, -R26 ;  /* 0x0000000103030824 */ /* 0x000fe200078e0a1a */
[----:B------:R-:W-:-:S04]  /*0240*/  @P0 IADD3 R4, PT, PT, R4, 0x1, RZ ;  /* 0x0000000104040810 */ /* 0x000fc80007ffe0ff */
[----:B------:R-:W-:-:S13]  /*0250*/  ISETP.GE.U32.AND P1, PT, R3, R26, PT ;  /* 0x0000001a0300720c */ /* 0x000fda0003f26070 */
[----:B------:R-:W-:Y:S01]  /*0260*/  @P1 VIADD R4, R4, 0x1 ;  /* 0x0000000104041836 */ /* 0x000fe20000000000 */
[----:B------:R-:W-:-:S05]  /*0270*/  @!P2 LOP3.LUT R4, RZ, R26, RZ, 0x33, !PT ;  /* 0x0000001aff04a212 */ /* 0x000fca00078e33ff */
[----:B------:R-:W-:-:S05]  /*0280*/  VIADD R0, R4, 0x1 ;  /* 0x0000000104007836 */ /* 0x000fca0000000000 */
[----:B------:R-:W-:-:S13]  /*0290*/  ISETP.NE.AND P0, PT, R0, RZ, PT ;  /* 0x000000ff0000720c */ /* 0x000fda0003f05270 */
[----:B------:R-:W-:Y:S05]  /*02a0*/  @!P0 EXIT ;  /* 0x000000000000894d */ /* 0x000fea0003800000 */
[----:B------:R-:W0:Y:S01]  /*02b0*/  S2R R29, SR_TID.X ;  /* 0x00000000001d7919 */ /* 0x000e220000002100 */
[----:B------:R-:W-:Y:S02]  /*02c0*/  ISETP.GE.U32.AND P0, PT, R4, 0x3, PT ;  /* 0x000000030400780c */ /* 0x000fe40003f06070 */
[----:B------:R-:W-:Y:S02]  /*02d0*/  LOP3.LUT R28, R0, 0x3, RZ, 0xc0, !PT ;  /* 0x00000003001c7812 */ /* 0x000fe400078ec0ff */
[----:B------:R-:W-:-:S09]  /*02e0*/  MOV R37, RZ ;  /* 0x000000ff00257202 */ /* 0x000fd20000000f00 */
[----:B------:R-:W-:Y:S05]  /*02f0*/  @!P0 BRA `(.L_x_1) ;  /* 0x0000000c00a08947 */ /* 0x000fea0003800000 */
[----:B------:R-:W-:Y:S01]  /*0300*/  LOP3.LUT R37, R0, 0xfffffffc, RZ, 0xc0, !PT ;  /* 0xfffffffc00257812 */ /* 0x000fe200078ec0ff */
[----:B------:R-:W-:Y:S01]  /*0310*/  BSSY.RECONVERGENT B7, `(.L_x_1) ;  /* 0x00000e6000077945 */ /* 0x000fe20003800200 */
[C-C-:B0-----:R-:W-:Y:S02]  /*0320*/  IMAD.IADD R35, R26.reuse, 0x1, R29.reuse ;  /* 0x000000011a237824 */ /* 0x141fe400078e021d */
[C-C-:B------:R-:W-:Y:S01]  /*0330*/  IMAD R33, R26.reuse, 0x2, R29.reuse ;  /* 0x000000021a217824 */ /* 0x140fe200078e021d */
[----:B------:R-:W-:Y:S01]  /*0340*/  IADD3 R17, PT, PT, -R37, RZ, RZ ;  /* 0x000000ff25117210 */ /* 0x000fe20007ffe1ff */
[----:B------:R-:W-:-:S07]  /*0350*/  IMAD R31, R26, 0x3, R29 ;  /* 0x000000031a1f7824 */ /* 0x000fce00078e021d */
.L_x_22:
[----:B------:R-:W-:Y:S01]  /*0360*/  ISETP.GE.AND P0, PT, R29, R27, PT ;  /* 0x0000001b1d00720c */ /* 0x000fe20003f06270 */
[----:B------:R-:W-:Y:S01]  /*0370*/  VIADD R17, R17, 0x4 ;  /* 0x0000000411117836 */ /* 0x000fe20000000000 */
[----:B------:R-:W-:Y:S04]  /*0380*/  BSSY.RECONVERGENT B6, `(.L_x_2) ;  /* 0x0000036000067945 */ /* 0x000fe80003800200 */
[----:B------:R-:W-:-:S04]  /*0390*/  ISETP.NE.AND P1, PT, R17, RZ, PT ;  /* 0x000000ff1100720c */ /* 0x000fc80003f25270 */
[----:B------:R-:W-:-:S03]  /*03a0*/  P2R R30, PR, RZ, 0x2 ;  /* 0x00000002ff1e7803 */ /* 0x000fc60000000000 */
[----:B------:R-:W-:Y:S06]  /*03b0*/  @P0 BRA `(.L_x_3) ;  /* 0x0000000000c80947 */ /* 0x000fec0003800000 */
[----:B------:R-:W-:Y:S01]  /*03c0*/  IMAD.WIDE R8, R29, 0x4, R18 ;  /* 0x000000041d087825 */ /* 0x000fe200078e0212 */
[----:B------:R-:W-:Y:S01]  /*03d0*/  MOV R2, 0x0 ;  /* 0x0000000000027802 */ /* 0x000fe20000000f00 */
[----:B------:R-:W0:Y:S04]  /*03e0*/  LDCU.64 UR4, c[0x4][0x10] ;  /* 0x01000200ff0477ac */ /* 0x000e280008000a00 */
[----:B------:R-:W2:Y:S01]  /*03f0*/  LD.E R8, desc[UR36][R8.64] ;  /* 0x0000002408087980 */ /* 0x000ea2000c101900 */
[----:B------:R-:W1:Y:S01]  /*0400*/  LDC.64 R2, c[0x4][R2] ;  /* 0x0100000002027b82 */ /* 0x000e620000000a00 */
[----:B------:R-:W-:Y:S02]  /*0410*/  IMAD.MOV.U32 R6, RZ, RZ, R25 ;  /* 0x000000ffff067224 */ /* 0x000fe400078e0019 */
[----:B------:R-:W-:-:S02]  /*0420*/  IMAD.MOV.U32 R7, RZ, RZ, R24 ;  /* 0x000000ffff077224 */ /* 0x000fc400078e0018 */
[----:B0-----:R-:W-:Y:S01]  /*0430*/  IMAD.U32 R4, RZ, RZ, UR4 ;  /* 0x00000004ff047e24 */ /* 0x001fe2000f8e00ff */
[----:B------:R-:W-:Y:S01]  /*0440*/  MOV R5, UR5 ;  /* 0x0000000500057c02 */ /* 0x000fe20008000f00 */
[----:B--2---:R-:W0:Y:S02]  /*0450*/  F2F.F64.F32 R10, R8 ;  /* 0x00000008000a7310 */ /* 0x004e240000201800 */
[----:B01----:R0:W-:Y:S04]  /*0460*/  STL.64 [R1], R10 ;  /* 0x0000000a01007387 */ /* 0x0031e80000100a00 */
[----:B------:R-:W-:-:S07]  /*0470*/  LEPC R20, `(.L_x_4) ;  /* 0x000000001014794e */ /* 0x000fce0000000000 */
[----:B0-----:R-:W-:Y:S05]  /*0480*/  CALL.ABS.NOINC R2 ;  /* 0x0000000002007343 */ /* 0x001fea0003c00000 */
.L_x_4:
[----:B------:R-:W-:Y:S01]  /*0490*/  IMAD.WIDE R8, R29, 0x4, R22 ;  /* 0x000000041d087825 */ /* 0x000fe200078e0216 */
[----:B------:R-:W-:Y:S01]  /*04a0*/  MOV R16, 0x0 ;  /* 0x0000000000107802 */ /* 0x000fe20000000f00 */
[----:B------:R-:W0:Y:S03]  /*04b0*/  LDCU.64 UR4, c[0x4][0x18] ;  /* 0x01000300ff0477ac */ /* 0x000e260008000a00 */
[----:B------:R-:W2:Y:S01]  /*04c0*/  LD.E R0, desc[UR36][R8.64] ;  /* 0x0000002408007980 */ /* 0x000ea2000c101900 */
[----:B------:R1:W3:Y:S01]  /*04d0*/  LDC.64 R2, c[0x4][R16] ;  /* 0x0100000010027b82 */ /* 0x0002e20000000a00 */
[----:B------:R-:W-:Y:S01]  /*04e0*/  IMAD.MOV.U32 R6, RZ, RZ, R25 ;  /* 0x000000ffff067224 */ /* 0x000fe200078e0019 */
[----:B------:R-:W-:Y:S02]  /*04f0*/  MOV R7, R24 ;  /* 0x0000001800077202 */ /* 0x000fe40000000f00 */
[----:B0-----:R-:W-:Y:S01]  /*0500*/  MOV R4, UR4 ;  /* 0x0000000400047c02 */ /* 0x001fe20008000f00 */
[----:B------:R-:W-:Y:S01]  /*0510*/  IMAD.U32 R5, RZ, RZ, UR5 ;  /* 0x00000005ff057e24 */ /* 0x000fe2000f8e00ff */
[----:B--23--:R1:W-:Y:S06]  /*0520*/  STL [R1], R0 ;  /* 0x0000000001007387 */ /* 0x00c3ec0000100800 */
[----:B------:R-:W-:-:S07]  /*0530*/  LEPC R20, `(.L_x_5) ;  /* 0x000000001014794e */ /* 0x000fce0000000000 */
[----:B-1----:R-:W-:Y:S05]  /*0540*/  CALL.ABS.NOINC R2 ;  /* 0x0000000002007343 */ /* 0x002fea0003c00000 */
.L_x_5:
[----:B------:R-:W-:Y:S01]  /*0550*/  IMAD.WIDE R8, R29, 0x4, R22 ;  /* 0x000000041d087825 */ /* 0x000fe200078e0216 */
[----:B------:R-:W0:Y:S03]  /*0560*/  LDCU.64 UR4, c[0x4][0x18] ;  /* 0x01000300ff0477ac */ /* 0x000e260008000a00 */
[----:B------:R-:W-:-:S05]  /*0570*/  IMAD.WIDE R8, R27, 0x4, R8 ;  /* 0x000000041b087825 */ /* 0x000fca00078e0208 */
[----:B------:R-:W2:Y:S01]  /*0580*/  LD.E R0, desc[UR36][R8.64] ;  /* 0x0000002408007980 */ /* 0x000ea2000c101900 */
[----:B------:R1:W3:Y:S01]  /*0590*/  LDC.64 R2, c[0x4][R16] ;  /* 0x0100000010027b82 */ /* 0x0002e20000000a00 */
[----:B------:R-:W-:Y:S01]  /*05a0*/  MOV R6, R25 ;  /* 0x0000001900067202 */ /* 0x000fe20000000f00 */
[----:B------:R-:W-:Y:S02]  /*05b0*/  IMAD.MOV.U32 R7, RZ, RZ, R24 ;  /* 0x000000ffff077224 */ /* 0x000fe400078e0018 */
[----:B0-----:R-:W-:Y:S02]  /*05c0*/  IMAD.U32 R4, RZ, RZ, UR4 ;  /* 0x00000004ff047e24 */ /* 0x001fe4000f8e00ff */
[----:B------:R-:W-:Y:S01]  /*05d0*/  IMAD.U32 R5, RZ, RZ, UR5 ;  /* 0x00000005ff057e24 */ /* 0x000fe2000f8e00ff */
[----:B--23--:R1:W-:Y:S06]  /*05e0*/  STL [R1], R0 ;  /* 0x0000000001007387 */ /* 0x00c3ec0000100800 */
[----:B------:R-:W-:-:S07]  /*05f0*/  LEPC R20, `(.L_x_6) ;  /* 0x000000001014794e */ /* 0x000fce0000000000 */
[----:B-1----:R-:W-:Y:S05]  /*0600*/  CALL.ABS.NOINC R2 ;  /* 0x0000000002007343 */ /* 0x002fea0003c00000 */
.L_x_6:
[----:B------:R-:W-:Y:S01]  /*0610*/  IMAD.WIDE R2, R29, 0x4, R22 ;  /* 0x000000041d027825 */ /* 0x000fe200078e0216 */
[----:B------:R-:W0:Y:S03]  /*0620*/  LDCU.64 UR4, c[0x4][0x18] ;  /* 0x01000300ff0477ac */ /* 0x000e260008000a00 */
[----:B------:R-:W-:-:S04]  /*0630*/  IMAD.WIDE R2, R27, 0x4, R2 ;  /* 0x000000041b027825 */ /* 0x000fc800078e0202 */
[----:B------:R-:W-:-:S06]  /*0640*/  IMAD.WIDE R8, R27, 0x4, R2 ;  /* 0x000000041b087825 */ /* 0x000fcc00078e0202 */
[----:B------:R-:W2:Y:S01]  /*0650*/  LD.E R8, desc[UR36][R8.64] ;  /* 0x0000002408087980 */ /* 0x000ea2000c101900 */
[----:B------:R1:W3:Y:S01]  /*0660*/  LDC.64 R2, c[0x4][R16] ;  /* 0x0100000010027b82 */ /* 0x0002e20000000a00 */
[----:B0-----:R-:W-:Y:S01]  /*0670*/  IMAD.U32 R4, RZ, RZ, UR4 ;  /* 0x00000004ff047e24 */ /* 0x001fe2000f8e00ff */
[----:B------:R-:W-:Y:S01]  /*0680*/  MOV R5, UR5 ;  /* 0x0000000500057c02 */ /* 0x000fe20008000f00 */
[----:B------:R-:W-:Y:S02]  /*0690*/  IMAD.MOV.U32 R6, RZ, RZ, R25 ;  /* 0x000000ffff067224 */ /* 0x000fe400078e0019 */
[----:B------:R-:W-:Y:S01]  /*06a0*/  IMAD.MOV.U32 R7, RZ, RZ, R24 ;  /* 0x000000ffff077224 */ /* 0x000fe200078e0018 */
[----:B--23--:R1:W-:Y:S06]  /*06b0*/  STL [R1], R8 ;  /* 0x0000000801007387 */ /* 0x00c3ec0000100800 */
[----:B------:R-:W-:-:S07]  /*06c0*/  LEPC R20, `(.L_x_3) ;  /* 0x000000001014794e */ /* 0x000fce0000000000 */
[----:B-1----:R-:W-:Y:S05]  /*06d0*/  CALL.ABS.NOINC R2 ;  /* 0x0000000002007343 */ /* 0x002fea0003c00000 */
.L_x_3:
[----:B------:R-:W-:Y:S05]  /*06e0*/  BSYNC.RECONVERGENT B6 ;  /* 0x0000000000067941 */ /* 0x000fea0003800200 */
.L_x_2:
[----:B------:R-:W-:Y:S01]  /*06f0*/  ISETP.GE.AND P0, PT, R35, R27, PT ;  /* 0x0000001b2300720c */ /* 0x000fe20003f06270 */
[----:B------:R-:W-:-:S12]  /*0700*/  BSSY.RECONVERGENT B6, `(.L_x_7) ;  /* 0x0000034000067945 */ /* 0x000fd80003800200 */
[----:B------:R-:W-:Y:S05]  /*0710*/  @P0 BRA `(.L_x_8) ;  /* 0x0000000000c80947 */ /* 0x000fea0003800000 */
[----:B------:R-:W-:Y:S01]  /*0720*/  IMAD.WIDE R8, R35, 0x4, R18 ;  /* 0x0000000423087825 */ /* 0x000fe200078e0212 */
[----:B------:R-:W-:Y:S01]  /*0730*/  MOV R2, 0x0 ;  /* 0x0000000000027802 */ /* 0x000fe20000000f00 */
[----:B------:R-:W0:Y:S04]  /*0740*/  LDCU.64 UR4, c[0x4][0x10] ;  /* 0x01000200ff0477ac */ /* 0x000e280008000a00 */
[----:B------:R-:W2:Y:S01]  /*0750*/  LD.E R8, desc[UR36][R8.64] ;  /* 0x0000002408087980 */ /* 0x000ea2000c101900 */
[----:B------:R-:W1:Y:S01]  /*0760*/  LDC.64 R2, c[0x4][R2] ;  /* 0x0100000002027b82 */ /* 0x000e620000000a00 */
[----:B------:R-:W-:Y:S01]  /*0770*/  MOV R6, R25 ;  /* 0x0000001900067202 */ /* 0x000fe20000000f00 */
[----:B------:R-:W-:Y:S01]  /*0780*/  IMAD.MOV.U32 R7, RZ, RZ, R24 ;  /* 0x000000ffff077224 */ /* 0x000fe200078e0018 */
[----:B0-----:R-:W-:Y:S01]  /*0790*/  MOV R4, UR4 ;  /* 0x0000000400047c02 */ /* 0x001fe20008000f00 */
[----:B------:R-:W-:Y:S01]  /*07a0*/  IMAD.U32 R5, RZ, RZ, UR5 ;  /* 0x00000005ff057e24 */ /* 0x000fe2000f8e00ff */
[----:B--2---:R-:W0:Y:S02]  /*07b0*/  F2F.F64.F32 R10, R8 ;  /* 0x00000008000a7310 */ /* 0x004e240000201800 */
[----:B01----:R0:W-:Y:S04]  /*07c0*/  STL.64 [R1], R10 ;  /* 0x0000000a01007387 */ /* 0x0031e80000100a00 */
[----:B------:R-:W-:-:S07]  /*07d0*/  LEPC R20, `(.L_x_9) ;  /* 0x000000001014794e */ /* 0x000fce0000000000 */
[----:B0-----:R-:W-:Y:S05]  /*07e0*/  CALL.ABS.NOINC R2 ;  /* 0x0000000002007343 */ /* 0x001fea0003c00000 */
.L_x_9:
[----:B------:R-:W-:Y:S01]  /*07f0*/  IMAD.WIDE R8, R35, 0x4, R22 ;  /* 0x0000000423087825 */ /* 0x000fe200078e0216 */
[----:B------:R-:W-:Y:S01]  /*0800*/  MOV R16, 0x0 ;  /* 0x0000000000107802 */ /* 0x000fe20000000f00 */
[----:B------:R-:W0:Y:S03]  /*0810*/  LDCU.64 UR4, c[0x4][0x18] ;  /* 0x01000300ff0477ac */ /* 0x000e260008000a00 */
[----:B------:R-:W2:Y:S01]  /*0820*/  LD.E R0, desc[UR36][R8.64] ;  /* 0x0000002408007980 */ /* 0x000ea2000c101900 */
[----:B------:R1:W3:Y:S01]  /*0830*/  LDC.64 R2, c[0x4][R16] ;  /* 0x0100000010027b82 */ /* 0x0002e20000000a00 */
[----:B------:R-:W-:Y:S01]  /*0840*/  MOV R6, R25 ;  /* 0x0000001900067202 */ /* 0x000fe20000000f00 */
[----:B------:R-:W-:Y:S01]  /*0850*/  IMAD.MOV.U32 R7, RZ, RZ, R24 ;  /* 0x000000ffff077224 */ /* 0x000fe200078e0018 */
[----:B0-----:R-:W-:Y:S01]  /*0860*/  MOV R4, UR4 ;  /* 0x0000000400047c02 */ /* 0x001fe20008000f00 */
[----:B------:R-:W-:Y:S01]  /*0870*/  IMAD.U32 R5, RZ, RZ, UR5 ;  /* 0x00000005ff057e24 */ /* 0x000fe2000f8e00ff */
[----:B--23--:R1:W-:Y:S06]  /*0880*/  STL [R1], R0 ;  /* 0x0000000001007387 */ /* 0x00c3ec0000100800 */
[----:B------:R-:W-:-:S07]  /*0890*/  LEPC R20, `(.L_x_10) ;  /* 0x000000001014794e */ /* 0x000fce0000000000 */
[----:B-1----:R-:W-:Y:S05]  /*08a0*/  CALL.ABS.NOINC R2 ;  /* 0x0000000002007343 */ /* 0x002fea0003c00000 */
.L_x_10:
[----:B------:R-:W-:Y:S01]  /*08b0*/  IMAD.WIDE R8, R35, 0x4, R22 ;  /* 0x0000000423087825 */ /* 0x000fe200078e0216 */
[----:B------:R-:W0:Y:S03]  /*08c0*/  LDCU.64 UR4, c[0x4][0x18] ;  /* 0x01000300ff0477ac */ /* 0x000e260008000a00 */
[----:B------:R-:W-:-:S05]  /*08d0*/  IMAD.WIDE R8, R27, 0x4, R8 ;  /* 0x000000041b087825 */ /* 0x000fca00078e0208 */
        /* <DEDUP_REMOVED lines=9> */
.L_x_11:
[----:B------:R-:W-:Y:S01]  /*0970*/  IMAD.WIDE R2, R35, 0x4, R22 ;  /* 0x0000000423027825 */ /* 0x000fe200078e0216 */
[----:B------:R-:W0:Y:S03]  /*0980*/  LDCU.64 UR4, c[0x4][0x18] ;  /* 0x01000300ff0477ac */ /* 0x000e260008000a00 */
[----:B------:R-:W-:-:S04]  /*0990*/  IMAD.WIDE R2, R27, 0x4, R2 ;  /* 0x000000041b027825 */ /* 0x000fc800078e0202 */
[----:B------:R-:W-:-:S06]  /*09a0*/  IMAD.WIDE R8, R27, 0x4, R2 ;  /* 0x000000041b087825 */ /* 0x000fcc00078e0202 */
[----:B------:R-:W2:Y:S01]  /*09b0*/  LD.E R8, desc[UR36][R8.64] ;  /* 0x0000002408087980 */ /* 0x000ea2000c101900 */
[----:B------:R1:W3:Y:S01]  /*09c0*/  LDC.64 R2, c[0x4][R16] ;  /* 0x0100000010027b82 */ /* 0x0002e20000000a00 */
[----:B0-----:R-:W-:Y:S01]  /*09d0*/  MOV R4, UR4 ;  /* 0x0000000400047c02 */ /* 0x001fe20008000f00 */
[----:B------:R-:W-:Y:S01]  /*09e0*/  IMAD.U32 R5, RZ, RZ, UR5 ;  /* 0x00000005ff057e24 */ /* 0x000fe2000f8e00ff */
[----:B------:R-:W-:Y:S01]  /*09f0*/  MOV R6, R25 ;  /* 0x0000001900067202 */ /* 0x000fe20000000f00 */
[----:B------:R-:W-:Y:S01]  /*0a00*/  IMAD.MOV.U32 R7, RZ, RZ, R24 ;  /* 0x000000ffff077224 */ /* 0x000fe200078e0018 */
[----:B--23--:R1:W-:Y:S06]  /*0a10*/  STL [R1], R8 ;  /* 0x0000000801007387 */ /* 0x00c3ec0000100800 */
[----:B------:R-:W-:-:S07]  /*0a20*/  LEPC R20, `(.L_x_8) ;  /* 0x000000001014794e */ /* 0x000fce0000000000 */
[----:B-1----:R-:W-:Y:S05]  /*0a30*/  CALL.ABS.NOINC R2 ;  /* 0x0000000002007343 */ /* 0x002fea0003c00000 */
.L_x_8:
[----:B------:R-:W-:Y:S05]  /*0a40*/  BSYNC.RECONVERGENT B6 ;  /* 0x0000000000067941 */ /* 0x000fea0003800200 */
.L_x_7:
        /* <DEDUP_REMOVED lines=16> */
.L_x_14:
        /* <DEDUP_REMOVED lines=12> */
.L_x_15:
        /* <DEDUP_REMOVED lines=12> */
.L_x_16:
        /* <DEDUP_REMOVED lines=13> */
.L_x_13:
[----:B------:R-:W-:Y:S05]  /*0da0*/  BSYNC.RECONVERGENT B6 ;  /* 0x0000000000067941 */ /* 0x000fea0003800200 */
.L_x_12:
        /* <DEDUP_REMOVED lines=16> */
.L_x_19:
        /* <DEDUP_REMOVED lines=12> */
.L_x_20:
        /* <DEDUP_REMOVED lines=12> */
.L_x_21:
        /* <DEDUP_REMOVED lines=13> */
.L_x_18:
[----:B------:R-:W-:Y:S05]  /*1100*/  BSYNC.RECONVERGENT B6 ;  /* 0x0000000000067941 */ /* 0x000fea0003800200 */
.L_x_17:
[----:B------:R-:W-:Y:S01]  /*1110*/  ISETP.NE.AND P6, PT, R30, RZ, PT ;  /* 0x000000ff1e00720c */ /* 0x000fe20003fc5270 */
[C---:B------:R-:W-:Y:S01]  /*1120*/  IMAD R33, R26.reuse, 0x4, R33 ;  /* 0x000000041a217824 */ /* 0x040fe200078e0221 */
[C---:B------:R-:W-:Y:S01]  /*1130*/  LEA R35, R26.reuse, R35, 0x2 ;  /* 0x000000231a237211 */ /* 0x040fe200078e10ff */
[C---:B------:R-:W-:Y:S01]  /*1140*/  IMAD R29, R26.reuse, 0x4, R29 ;  /* 0x000000041a1d7824 */ /* 0x040fe200078e021d */
[----:B------:R-:W-:-:S09]  /*1150*/  LEA R31, R26, R31, 0x2 ;  /* 0x0000001f1a1f7211 */ /* 0x000fd200078e10ff */
[----:B------:R-:W-:Y:S05]  /*1160*/  @P6 BRA `(.L_x_22) ;  /* 0xfffffff0007c6947 */ /* 0x000fea000383ffff */
[----:B------:R-:W-:Y:S05]  /*1170*/  BSYNC.RECONVERGENT B7 ;  /* 0x0000000000077941 */ /* 0x000fea0003800200 */
.L_x_1:
[----:B------:R-:W-:-:S13]  /*1180*/  ISETP.NE.AND P0, PT, R28, RZ, PT ;  /* 0x000000ff1c00720c */ /* 0x000fda0003f05270 */
[----:B------:R-:W-:Y:S05]  /*1190*/  @!P0 EXIT ;  /* 0x000000000000894d */ /* 0x000fea0003800000 */
[----:B------:R-:W1:Y:S01]  /*11a0*/  S2R R0, SR_TID.X ;  /* 0x0000000000007919 */ /* 0x000e620000002100 */
[----:B0-----:R-:W-:Y:S01]  /*11b0*/  IADD3 R29, PT, PT, -R28, RZ, RZ ;  /* 0x000000ff1c1d7210 */ /* 0x001fe20007ffe1ff */
[----:B-1----:R-:W-:-:S07]  /*11c0*/  IMAD R37, R26, R37, R0 ;  /* 0x000000251a257224 */ /* 0x002fce00078e0200 */
.L_x_28:
        /* <DEDUP_REMOVED lines=10> */
[----:B------:R1:W3:Y:S01]  /*1270*/  LDC.64 R2, c[0x4][R28] ;  /* 0x010000001c027b82 */ /* 0x0002e20000000a00 */
[----:B------:R-:W-:Y:S01]  /*1280*/  MOV R6, R25 ;  /* 0x0000001900067202 */ /* 0x000fe20000000f00 */
[----:B------:R-:W-:Y:S01]  /*1290*/  IMAD.MOV.U32 R7, RZ, RZ, R24 ;  /* 0x000000ffff077224 */ /* 0x000fe200078e0018 */
[----:B0-----:R-:W-:Y:S01]  /*12a0*/  MOV R4, UR4 ;  /* 0x0000000400047c02 */ /* 0x001fe20008000f00 */
[----:B------:R-:W-:Y:S01]  /*12b0*/  IMAD.U32 R5, RZ, RZ, UR5 ;  /* 0x00000005ff057e24 */ /* 0x000fe2000f8e00ff */
[----:B--2---:R-:W0:Y:S02]  /*12c0*/  F2F.F64.F32 R10, R8 ;  /* 0x00000008000a7310 */ /* 0x004e240000201800 */
[----:B0--3--:R1:W-:Y:S04]  /*12d0*/  STL.64 [R1], R10 ;  /* 0x0000000a01007387 */ /* 0x0093e80000100a00 */
[----:B------:R-:W-:-:S07]  /*12e0*/  LEPC R20, `(.L_x_25) ;  /* 0x000000001014794e */ /* 0x000fce0000000000 */
[----:B-1----:R-:W-:Y:S05]  /*12f0*/  CALL.ABS.NOINC R2 ;  /* 0x0000000002007343 */ /* 0x002fea0003c00000 */
.L_x_25:
[----:B------:R-:W-:Y:S01]  /*1300*/  IMAD.WIDE R16, R37, 0x4, R22 ;  /* 0x0000000425107825 */ /* 0x000fe200078e0216 */
[----:B------:R-:W0:Y:S04]  /*1310*/  LDCU.64 UR4, c[0x4][0x18] ;  /* 0x01000300ff0477ac */ /* 0x000e280008000a00 */
        /* <DEDUP_REMOVED lines=9> */
.L_x_26:
        /* <DEDUP_REMOVED lines=11> */
.L_x_27:
[----:B------:R-:W-:Y:S01]  /*1460*/  IMAD.WIDE R16, R27, 0x4, R16 ;  /* 0x000000041b107825 */ /* 0x000fe200078e0210 */
[----:B------:R-:W0:Y:S05]  /*1470*/  LDCU.64 UR4, c[0x4][0x18] ;  /* 0x01000300ff0477ac */ /* 0x000e2a0008000a00 */
        /* <DEDUP_REMOVED lines=9> */
.L_x_24:
[----:B------:R-:W-:Y:S05]  /*1510*/  BSYNC.RECONVERGENT B6 ;  /* 0x0000000000067941 */ /* 0x000fea0003800200 */
.L_x_23:
[----:B------:R-:W-:Y:S02]  /*1520*/  ISETP.NE.AND P6, PT, R30, RZ, PT ;  /* 0x000000ff1e00720c */ /* 0x000fe40003fc5270 */
[----:B------:R-:W-:-:S11]  /*1530*/  IADD3 R37, PT, PT, R26, R37, RZ ;  /* 0x000000251a257210 */ /* 0x000fd60007ffe0ff */
[----:B------:R-:W-:Y:S05]  /*1540*/  @P6 BRA `(.L_x_28) ;  /* 0xfffffffc00206947 */ /* 0x000fea000383ffff */
[----:B------:R-:W-:Y:S05]  /*1550*/  EXIT ;  /* 0x000000000000794d */ /* 0x000fea0003800000 */
.L_x_29:
[----:B------:R-:W-:-:S00]  /*1560*/  BRA `(.L_x_29) ;  /* 0xfffffffc00fc7947 */ /* 0x000fc0000383ffff */
[----:B------:R-:W-:-:S00]  /*1570*/  NOP ;  /* 0x0000000000007918 */ /* 0x000fc00000000000 */
        /* <DEDUP_REMOVED lines=8> */
.L_x_30:


//--------------------- .nv.global.init           --------------------------
	.section	.nv.global.init,"aw",@progbits
.nv.global.init:
	.type		$str$1,@object
	.size		$str$1,($str$2 - $str$1)
$str$1:
        /*0000*/ 	.byte	0x25, 0x2e, 0x32, 0x66, 0x20, 0x00
	.type		$str$2,@object
	.size		$str$2,($str - $str$2)
$str$2:
        /*0006*/ 	.byte	0x6e, 0x5f, 0x7b, 0x25, 0x64, 0x7d, 0x20, 0x00
	.type		$str,@object
	.size		$str,(.L_0 - $str)
$str:
        /*000e*/ 	.byte	0x25, 0x64, 0x20, 0x4e, 0x72, 0x65, 0x61, 0x63, 0x74, 0x69, 0x6f, 0x6e, 0x73, 0x0a, 0x00
.L_0:


//--------------------- .nv.shared.reserved.0     --------------------------
	.section	.nv.shared.reserved.0,"aw",@nobits
	.weak		__nv_reservedSMEM_offset_0_alias
	.size		__nv_reservedSMEM_offset_0_alias, 0, 64
	.other		__nv_reservedSMEM_offset_0_alias,@"STO_CUDA_RESERVED_SHARED STV_DEFAULT"
__nv_reservedSMEM_offset_0_alias:
	.zero		0
	.zero		64


//--------------------- .nv.constant0._Z10readStructiP12Table_struct --------------------------
	.section	.nv.constant0._Z10readStructiP12Table_struct,"a",@progbits
	.sectionflags	@""
	.align	4
.nv.constant0._Z10readStructiP12Table_struct:
	.zero		912


//--------------------- SYMBOLS --------------------------

	.type		.nv.reservedSmem.offset0,@object
	.size		.nv.reservedSmem.offset0,0x4
	.type		vprintf,@function
